//
// Generated by NVIDIA NVVM Compiler
//
// Compiler Build ID: CL-36424714
// Cuda compilation tools, release 13.0, V13.0.88
// Based on NVVM 20.0.0
//

.version 9.0
.target sm_100
.address_size 64

	// .globl	_Z5multiPiS_S_i

.visible .entry _Z5multiPiS_S_i(
	.param .u64 .ptr .align 1 _Z5multiPiS_S_i_param_0,
	.param .u64 .ptr .align 1 _Z5multiPiS_S_i_param_1,
	.param .u64 .ptr .align 1 _Z5multiPiS_S_i_param_2,
	.param .u32 _Z5multiPiS_S_i_param_3
)
{
	.reg .pred 	%p<2>;
	.reg .b32 	%r<43>;
	.reg .b64 	%rd<22>;

	ld.param.u64 	%rd1, [_Z5multiPiS_S_i_param_0];
	ld.param.u64 	%rd2, [_Z5multiPiS_S_i_param_1];
	ld.param.u64 	%rd3, [_Z5multiPiS_S_i_param_2];
	ld.param.u32 	%r5, [_Z5multiPiS_S_i_param_3];
	mov.u32 	%r7, %ctaid.y;
	mov.u32 	%r8, %ntid.y;
	mov.u32 	%r9, %tid.y;
	mad.lo.s32 	%r1, %r7, %r8, %r9;
	mov.u32 	%r10, %ctaid.x;
	mov.u32 	%r11, %ntid.x;
	mov.u32 	%r12, %tid.x;
	mad.lo.s32 	%r2, %r10, %r11, %r12;
	mov.b32 	%r42, 0;
	max.s32 	%r13, %r1, %r2;
	setp.ge.s32 	%p1, %r13, %r5;
	@%p1 bra 	$L__BB0_2;
	cvta.to.global.u64 	%rd4, %rd1;
	cvta.to.global.u64 	%rd5, %rd2;
	mul.lo.s32 	%r14, %r5, %r1;
	mul.wide.u32 	%rd6, %r14, 4;
	add.s64 	%rd7, %rd4, %rd6;
	ld.global.u32 	%r15, [%rd7];
	mul.wide.s32 	%rd8, %r2, 4;
	add.s64 	%rd9, %rd5, %rd8;
	ld.global.u32 	%r16, [%rd9];
	mul.lo.s32 	%r17, %r16, %r15;
	ld.global.u32 	%r18, [%rd7+4];
	mul.wide.s32 	%rd10, %r5, 4;
	add.s64 	%rd11, %rd9, %rd10;
	ld.global.u32 	%r19, [%rd11];
	mad.lo.s32 	%r20, %r19, %r18, %r17;
	ld.global.u32 	%r21, [%rd7+8];
	add.s64 	%rd12, %rd11, %rd10;
	ld.global.u32 	%r22, [%rd12];
	mad.lo.s32 	%r23, %r22, %r21, %r20;
	ld.global.u32 	%r24, [%rd7+12];
	add.s64 	%rd13, %rd12, %rd10;
	ld.global.u32 	%r25, [%rd13];
	mad.lo.s32 	%r26, %r25, %r24, %r23;
	ld.global.u32 	%r27, [%rd7+16];
	add.s64 	%rd14, %rd13, %rd10;
	ld.global.u32 	%r28, [%rd14];
	mad.lo.s32 	%r29, %r28, %r27, %r26;
	ld.global.u32 	%r30, [%rd7+20];
	add.s64 	%rd15, %rd14, %rd10;
	ld.global.u32 	%r31, [%rd15];
	mad.lo.s32 	%r32, %r31, %r30, %r29;
	ld.global.u32 	%r33, [%rd7+24];
	add.s64 	%rd16, %rd15, %rd10;
	ld.global.u32 	%r34, [%rd16];
	mad.lo.s32 	%r35, %r34, %r33, %r32;
	ld.global.u32 	%r36, [%rd7+28];
	add.s64 	%rd17, %rd16, %rd10;
	ld.global.u32 	%r37, [%rd17];
	mad.lo.s32 	%r38, %r37, %r36, %r35;
	ld.global.u32 	%r39, [%rd7+32];
	add.s64 	%rd18, %rd17, %rd10;
	ld.global.u32 	%r40, [%rd18];
	mad.lo.s32 	%r42, %r40, %r39, %r38;
$L__BB0_2:
	cvta.to.global.u64 	%rd19, %rd3;
	mad.lo.s32 	%r41, %r5, %r1, %r2;
	mul.wide.s32 	%rd20, %r41, 4;
	add.s64 	%rd21, %rd19, %rd20;
	st.global.u32 	[%rd21], %r42;
	ret;

}


// ===== COMPILED SASS (sm_100) =====

	.target	sm_100

	.elftype	@"ET_EXEC"


//--------------------- .note.nv.tkinfo           --------------------------
	.section	.note.nv.tkinfo,"",@"SHT_NOTE"
	.sectionflags	@"SHF_NOTE_NV_TKINFO"
	.tkinfo
        /*0018*/ 	.word	0x00000002
        /*0030*/ 	.string	""
        /*0030*/ 	.string	"ptxas"
        /*0030*/ 	.string	"Cuda compilation tools, release 13.0, V13.0.88"
        /*0030*/ 	.string	"Build cuda_13.0.r13.0/compiler.36424714_0"
        /*0030*/ 	.string	"-arch sm_100 -m 64 "



//--------------------- .note.nv.cuinfo           --------------------------
	.section	.note.nv.cuinfo,"",@"SHT_NOTE"
	.sectionflags	@"SHF_NOTE_NV_CUINFO"
        /*0018*/ 	.short	0x0002
        /*001a*/ 	.short	0x0064
        /*001c*/ 	.short	0x0082
	.zero		2


//--------------------- .nv.info                  --------------------------
	.section	.nv.info,"",@"SHT_CUDA_INFO"
	.align	4


	//----- nvinfo : EIATTR_REGCOUNT
	.align		4
        /*0000*/ 	.byte	0x04, 0x2f
        /*0002*/ 	.short	(.L_1 - .L_0)
	.align		4
.L_0:
        /*0004*/ 	.word	index@(_Z5multiPiS_S_i)
        /*0008*/ 	.word	0x00000020


	//----- nvinfo : EIATTR_FRAME_SIZE
	.align		4
.L_1:
        /*000c*/ 	.byte	0x04, 0x11
        /*000e*/ 	.short	(.L_3 - .L_2)
	.align		4
.L_2:
        /*0010*/ 	.word	index@(_Z5multiPiS_S_i)
        /*0014*/ 	.word	0x00000000


	//----- nvinfo : EIATTR_MIN_STACK_SIZE
	.align		4
.L_3:
        /*0018*/ 	.byte	0x04, 0x12
        /*001a*/ 	.short	(.L_5 - .L_4)
	.align		4
.L_4:
        /*001c*/ 	.word	index@(_Z5multiPiS_S_i)
        /*0020*/ 	.word	0x00000000
.L_5:


//--------------------- .nv.compat                --------------------------
	.section	.nv.compat,"",@"SHT_CUDA_COMPAT_INFO"
	.align	4
        /*0000*/ 	.byte	0x02, 0x09, 0x00, 0x00, 0x02, 0x02, 0x01, 0x00, 0x02, 0x05, 0x05, 0x00, 0x03, 0x07, 0x01, 0x01
        /*0010*/ 	.byte	0x02, 0x03, 0x00, 0x00, 0x02, 0x06, 0x01, 0x00, 0x04, 0x0b, 0x08, 0x00, 0x09, 0x00, 0x00, 0x00
        /*0020*/ 	.byte	0x00, 0x00, 0x00, 0x00


//--------------------- .nv.info._Z5multiPiS_S_i  --------------------------
	.section	.nv.info._Z5multiPiS_S_i,"",@"SHT_CUDA_INFO"
	.sectionflags	@""
	.align	4


	//----- nvinfo : EIATTR_CUDA_API_VERSION
	.align		4
        /*0000*/ 	.byte	0x04, 0x37
        /*0002*/ 	.short	(.L_7 - .L_6)
.L_6:
        /*0004*/ 	.word	0x00000082


	//----- nvinfo : EIATTR_KPARAM_INFO
	.align		4
.L_7:
        /*0008*/ 	.byte	0x04, 0x17
        /*000a*/ 	.short	(.L_9 - .L_8)
.L_8:
        /*000c*/ 	.word	0x00000000
        /*0010*/ 	.short	0x0003
        /*0012*/ 	.short	0x0018
        /*0014*/ 	.byte	0x00, 0xf0, 0x11, 0x00


	//----- nvinfo : EIATTR_KPARAM_INFO
	.align		4
.L_9:
        /*0018*/ 	.byte	0x04, 0x17
        /*001a*/ 	.short	(.L_11 - .L_10)
.L_10:
        /*001c*/ 	.word	0x00000000
        /*0020*/ 	.short	0x0002
        /*0022*/ 	.short	0x0010
        /*0024*/ 	.byte	0x00, 0xf5, 0x21, 0x00


	//----- nvinfo : EIATTR_KPARAM_INFO
	.align		4
.L_11:
        /*0028*/ 	.byte	0x04, 0x17
        /*002a*/ 	.short	(.L_13 - .L_12)
.L_12:
        /*002c*/ 	.word	0x00000000
        /*0030*/ 	.short	0x0001
        /*0032*/ 	.short	0x0008
        /*0034*/ 	.byte	0x00, 0xf5, 0x21, 0x00


	//----- nvinfo : EIATTR_KPARAM_INFO
	.align		4
.L_13:
        /*0038*/ 	.byte	0x04, 0x17
        /*003a*/ 	.short	(.L_15 - .L_14)
.L_14:
        /*003c*/ 	.word	0x00000000
        /*0040*/ 	.short	0x0000
        /*0042*/ 	.short	0x0000
        /*0044*/ 	.byte	0x00, 0xf5, 0x21, 0x00


	//----- nvinfo : EIATTR_SPARSE_MMA_MASK
	.align		4
.L_15:
        /*0048*/ 	.byte	0x03, 0x50
        /*004a*/ 	.short	0x0000


	//----- nvinfo : EIATTR_MAXREG_COUNT
	.align		4
        /*004c*/ 	.byte	0x03, 0x1b
        /*004e*/ 	.short	0x00ff


	//----- nvinfo : EIATTR_MERCURY_ISA_VERSION
	.align		4
        /*0050*/ 	.byte	0x03, 0x5f
        /*0052*/ 	.short	0x0101


	//----- nvinfo : EIATTR_VRC_CTA_INIT_COUNT
	.align		4
        /*0054*/ 	.byte	0x02, 0x4a
	.zero		1
	.zero		1


	//----- nvinfo : EIATTR_EXIT_INSTR_OFFSETS
	.align		4
        /*0058*/ 	.byte	0x04, 0x1c
        /*005a*/ 	.short	(.L_17 - .L_16)


	//   ....[0]....
.L_16:
        /*005c*/ 	.word	0x000003d0


	//----- nvinfo : EIATTR_CRS_STACK_SIZE
	.align		4
.L_17:
        /*0060*/ 	.byte	0x04, 0x1e
        /*0062*/ 	.short	(.L_19 - .L_18)
.L_18:
        /*0064*/ 	.word	0x00000000


	//----- nvinfo : EIATTR_CBANK_PARAM_SIZE
	.align		4
.L_19:
        /*0068*/ 	.byte	0x03, 0x19
        /*006a*/ 	.short	0x001c


	//----- nvinfo : EIATTR_PARAM_CBANK
	.align		4
        /*006c*/ 	.byte	0x04, 0x0a
        /*006e*/ 	.short	(.L_21 - .L_20)
	.align		4
.L_20:
        /*0070*/ 	.word	index@(.nv.constant0._Z5multiPiS_S_i)
        /*0074*/ 	.short	0x0380
        /*0076*/ 	.short	0x001c


	//----- nvinfo : EIATTR_SW_WAR
	.align		4
.L_21:
        /*0078*/ 	.byte	0x04, 0x36
        /*007a*/ 	.short	(.L_23 - .L_22)
.L_22:
        /*007c*/ 	.word	0x00000008
.L_23:


//--------------------- .nv.callgraph             --------------------------
	.section	.nv.callgraph,"",@"SHT_CUDA_CALLGRAPH"
	.align	4
	.sectionentsize	8
	.align		4
        /*0000*/ 	.word	0x00000000
	.align		4
        /*0004*/ 	.word	0xffffffff
	.align		4
        /*0008*/ 	.word	0x00000000
	.align		4
        /*000c*/ 	.word	0xfffffffe
	.align		4
        /*0010*/ 	.word	0x00000000
	.align		4
        /*0014*/ 	.word	0xfffffffd
	.align		4
        /*0018*/ 	.word	0x00000000
	.align		4
        /*001c*/ 	.word	0xfffffffc


//--------------------- .text._Z5multiPiS_S_i     --------------------------
	.section	.text._Z5multiPiS_S_i,"ax",@progbits
	.align	128
        .global         _Z5multiPiS_S_i
        .type           _Z5multiPiS_S_i,@function
        .size           _Z5multiPiS_S_i,(.L_x_3 - _Z5multiPiS_S_i)
        .other          _Z5multiPiS_S_i,@"STO_CUDA_ENTRY STV_DEFAULT"
_Z5multiPiS_S_i:
.text._Z5multiPiS_S_i:
[----:B------:R-:W-:Y:S01]  /*0000*/  LDC R1, c[0x0][0x37c] ;  /* 0x0000df00ff017b82 */ /* 0x000fe20000000800 */
[----:B------:R-:W0:Y:S07]  /*0010*/  S2R R5, SR_TID.Y ;  /* 0x0000000000057919 */ /* 0x000e2e0000002200 */
[----:B------:R-:W0:Y:S01]  /*0020*/  LDC R0, c[0x0][0x364] ;  /* 0x0000d900ff007b82 */ /* 0x000e220000000800 */
[----:B------:R-:W-:Y:S01]  /*0030*/  BSSY.RECONVERGENT B0, `(.L_x_0) ;  /* 0x0000038000007945 */ /* 0x000fe20003800200 */
[----:B------:R-:W-:Y:S01]  /*0040*/  HFMA2 R7, -RZ, RZ, 0, 0 ;  /* 0x00000000ff077431 */ /* 0x000fe200000001ff */
[----:B------:R-:W1:Y:S05]  /*0050*/  S2R R4, SR_TID.X ;  /* 0x0000000000047919 */ /* 0x000e6a0000002100 */
[----:B------:R-:W0:Y:S08]  /*0060*/  S2UR UR4, SR_CTAID.Y ;  /* 0x00000000000479c3 */ /* 0x000e300000002600 */
[----:B------:R-:W1:Y:S08]  /*0070*/  S2UR UR5, SR_CTAID.X ;  /* 0x00000000000579c3 */ /* 0x000e700000002500 */
[----:B------:R-:W1:Y:S08]  /*0080*/  LDC R9, c[0x0][0x360] ;  /* 0x0000d800ff097b82 */ /* 0x000e700000000800 */
[----:B------:R-:W2:Y:S01]  /*0090*/  LDC R13, c[0x0][0x398] ;  /* 0x0000e600ff0d7b82 */ /* 0x000ea20000000800 */
[----:B0-----:R-:W-:-:S07]  /*00a0*/  IMAD R0, R0, UR4, R5 ;  /* 0x0000000400007c24 */ /* 0x001fce000f8e0205 */
[----:B------:R-:W0:Y:S01]  /*00b0*/  LDC.64 R2, c[0x0][0x390] ;  /* 0x0000e400ff027b82 */ /* 0x000e220000000a00 */
[----:B-1----:R-:W-:Y:S01]  /*00c0*/  IMAD R9, R9, UR5, R4 ;  /* 0x0000000509097c24 */ /* 0x002fe2000f8e0204 */
[----:B------:R-:W1:Y:S04]  /*00d0*/  LDCU.64 UR4, c[0x0][0x358] ;  /* 0x00006b00ff0477ac */ /* 0x000e680008000a00 */
[C---:B------:R-:W-:Y:S01]  /*00e0*/  VIMNMX R4, PT, PT, R0.reuse, R9, !PT ;  /* 0x0000000900047248 */ /* 0x040fe20007fe0100 */
[----:B--2---:R-:W-:-:S03]  /*00f0*/  IMAD R5, R0, R13, R9 ;  /* 0x0000000d00057224 */ /* 0x004fc600078e0209 */
[----:B------:R-:W-:Y:S01]  /*0100*/  ISETP.GE.AND P0, PT, R4, R13, PT ;  /* 0x0000000d0400720c */ /* 0x000fe20003f06270 */
[----:B0-----:R-:W-:-:S12]  /*0110*/  IMAD.WIDE R2, R5, 0x4, R2 ;  /* 0x0000000405027825 */ /* 0x001fd800078e0202 */
[----:B-1----:R-:W-:Y:S05]  /*0120*/  @P0 BRA `(.L_x_1) ;  /* 0x0000000000a00947 */ /* 0x002fea0003800000 */
[----:B------:R-:W0:Y:S08]  /*0130*/  LDC.64 R6, c[0x0][0x388] ;  /* 0x0000e200ff067b82 */ /* 0x000e300000000a00 */
[----:B------:R-:W1:Y:S01]  /*0140*/  LDC.64 R4, c[0x0][0x380] ;  /* 0x0000e000ff047b82 */ /* 0x000e620000000a00 */
[----:B0-----:R-:W-:-:S04]  /*0150*/  IMAD.WIDE R6, R9, 0x4, R6 ;  /* 0x0000000409067825 */ /* 0x001fc800078e0206 */
[----:B------:R-:W-:Y:S01]  /*0160*/  IMAD R9, R0, R13, RZ ;  /* 0x0000000d00097224 */ /* 0x000fe200078e02ff */
[----:B------:R0:W2:Y:S01]  /*0170*/  LDG.E R15, desc[UR4][R6.64] ;  /* 0x00000004060f7981 */ /* 0x0000a2000c1e1900 */
[----:B------:R-:W-:-:S04]  /*0180*/  IMAD.WIDE R10, R13, 0x4, R6 ;  /* 0x000000040d0a7825 */ /* 0x000fc800078e0206 */
[----:B-1----:R-:W-:Y:S01]  /*0190*/  IMAD.WIDE.U32 R4, R9, 0x4, R4 ;  /* 0x0000000409047825 */ /* 0x002fe200078e0004 */
[----:B------:R1:W3:Y:S03]  /*01a0*/  LDG.E R19, desc[UR4][R10.64] ;  /* 0x000000040a137981 */ /* 0x0002e6000c1e1900 */
[C---:B------:R-:W-:Y:S01]  /*01b0*/  IMAD.WIDE R28, R13.reuse, 0x4, R10 ;  /* 0x000000040d1c7825 */ /* 0x040fe200078e020a */
[----:B------:R-:W2:Y:S04]  /*01c0*/  LDG.E R0, desc[UR4][R4.64] ;  /* 0x0000000404007981 */ /* 0x000ea8000c1e1900 */
[----:B------:R-:W3:Y:S01]  /*01d0*/  LDG.E R16, desc[UR4][R4.64+0x4] ;  /* 0x0000040404107981 */ /* 0x000ee2000c1e1900 */
[----:B------:R-:W-:-:S03]  /*01e0*/  IMAD.WIDE R24, R13, 0x4, R28 ;  /* 0x000000040d187825 */ /* 0x000fc600078e021c */
[----:B------:R-:W4:Y:S01]  /*01f0*/  LDG.E R17, desc[UR4][R28.64] ;  /* 0x000000041c117981 */ /* 0x000f22000c1e1900 */
[----:B------:R-:W-:-:S03]  /*0200*/  IMAD.WIDE R22, R13, 0x4, R24 ;  /* 0x000000040d167825 */ /* 0x000fc600078e0218 */
[----:B------:R-:W4:Y:S04]  /*0210*/  LDG.E R14, desc[UR4][R4.64+0x8] ;  /* 0x00000804040e7981 */ /* 0x000f28000c1e1900 */
[----:B------:R-:W5:Y:S01]  /*0220*/  LDG.E R21, desc[UR4][R24.64] ;  /* 0x0000000418157981 */ /* 0x000f62000c1e1900 */
[----:B------:R-:W-:-:S03]  /*0230*/  IMAD.WIDE R8, R13, 0x4, R22 ;  /* 0x000000040d087825 */ /* 0x000fc600078e0216 */
[----:B------:R-:W5:Y:S01]  /*0240*/  LDG.E R18, desc[UR4][R4.64+0xc] ;  /* 0x00000c0404127981 */ /* 0x000f62000c1e1900 */
[----:B0-----:R-:W-:-:S03]  /*0250*/  IMAD.WIDE R6, R13, 0x4, R8 ;  /* 0x000000040d067825 */ /* 0x001fc600078e0208 */
[----:B------:R-:W5:Y:S04]  /*0260*/  LDG.E R23, desc[UR4][R22.64] ;  /* 0x0000000416177981 */ /* 0x000f68000c1e1900 */
[----:B------:R-:W5:Y:S01]  /*0270*/  LDG.E R20, desc[UR4][R4.64+0x10] ;  /* 0x0000100404147981 */ /* 0x000f62000c1e1900 */
[----:B-1----:R-:W-:-:S03]  /*0280*/  IMAD.WIDE R10, R13, 0x4, R6 ;  /* 0x000000040d0a7825 */ /* 0x002fc600078e0206 */
[----:B------:R-:W5:Y:S04]  /*0290*/  LDG.E R9, desc[UR4][R8.64] ;  /* 0x0000000408097981 */ /* 0x000f68000c1e1900 */
[----:B------:R-:W5:Y:S01]  /*02a0*/  LDG.E R26, desc[UR4][R4.64+0x14] ;  /* 0x00001404041a7981 */ /* 0x000f62000c1e1900 */
[----:B------:R-:W-:-:S03]  /*02b0*/  IMAD.WIDE R12, R13, 0x4, R10 ;  /* 0x000000040d0c7825 */ /* 0x000fc600078e020a */
[----:B------:R-:W5:Y:S04]  /*02c0*/  LDG.E R7, desc[UR4][R6.64] ;  /* 0x0000000406077981 */ /* 0x000f68000c1e1900 */
[----:B------:R-:W5:Y:S04]  /*02d0*/  LDG.E R28, desc[UR4][R4.64+0x18] ;  /* 0x00001804041c7981 */ /* 0x000f68000c1e1900 */
[----:B------:R-:W5:Y:S04]  /*02e0*/  LDG.E R27, desc[UR4][R10.64] ;  /* 0x000000040a1b7981 */ /* 0x000f68000c1e1900 */
[----:B------:R-:W5:Y:S04]  /*02f0*/  LDG.E R24, desc[UR4][R4.64+0x1c] ;  /* 0x00001c0404187981 */ /* 0x000f68000c1e1900 */
[----:B------:R-:W5:Y:S04]  /*0300*/  LDG.E R22, desc[UR4][R4.64+0x20] ;  /* 0x0000200404167981 */ /* 0x000f68000c1e1900 */
[----:B------:R-:W5:Y:S01]  /*0310*/  LDG.E R12, desc[UR4][R12.64] ;  /* 0x000000040c0c7981 */ /* 0x000f62000c1e1900 */
[----:B--2---:R-:W-:-:S04]  /*0320*/  IMAD R0, R0, R15, RZ ;  /* 0x0000000f00007224 */ /* 0x004fc800078e02ff */
[----:B---3--:R-:W-:-:S04]  /*0330*/  IMAD R0, R16, R19, R0 ;  /* 0x0000001310007224 */ /* 0x008fc800078e0200 */
[----:B----4-:R-:W-:-:S04]  /*0340*/  IMAD R0, R14, R17, R0 ;  /* 0x000000110e007224 */ /* 0x010fc800078e0200 */
[----:B-----5:R-:W-:-:S04]  /*0350*/  IMAD R0, R18, R21, R0 ;  /* 0x0000001512007224 */ /* 0x020fc800078e0200 */
[----:B------:R-:W-:-:S04]  /*0360*/  IMAD R0, R20, R23, R0 ;  /* 0x0000001714007224 */ /* 0x000fc800078e0200 */
[----:B------:R-:W-:-:S04]  /*0370*/  IMAD R0, R26, R9, R0 ;  /* 0x000000091a007224 */ /* 0x000fc800078e0200 */
[----:B------:R-:W-:-:S04]  /*0380*/  IMAD R0, R28, R7, R0 ;  /* 0x000000071c007224 */ /* 0x000fc800078e0200 */
[----:B------:R-:W-:-:S04]  /*0390*/  IMAD R27, R24, R27, R0 ;  /* 0x0000001b181b7224 */ /* 0x000fc800078e0200 */
[----:B------:R-:W-:-:S07]  /*03a0*/  IMAD R7, R22, R12, R27 ;  /* 0x0000000c16077224 */ /* 0x000fce00078e021b */
.L_x_1:
[----:B------:R-:W-:Y:S05]  /*03b0*/  BSYNC.RECONVERGENT B0 ;  /* 0x0000000000007941 */ /* 0x000fea0003800200 */
.L_x_0:
[----:B------:R-:W-:Y:S01]  /*03c0*/  STG.E desc[UR4][R2.64], R7 ;  /* 0x0000000702007986 */ /* 0x000fe2000c101904 */
[----:B------:R-:W-:Y:S05]  /*03d0*/  EXIT ;  /* 0x000000000000794d */ /* 0x000fea0003800000 */
.L_x_2:
[----:B------:R-:W-:-:S00]  /*03e0*/  BRA `(.L_x_2) ;  /* 0xfffffffc00fc7947 */ /* 0x000fc0000383ffff */
[----:B------:R-:W-:-:S00]  /*03f0*/  NOP ;  /* 0x0000000000007918 */ /* 0x000fc00000000000 */
        /* <DEDUP_REMOVED lines=8> */
.L_x_3:


//--------------------- .nv.shared.reserved.0     --------------------------
	.section	.nv.shared.reserved.0,"aw",@nobits
	.weak		__nv_reservedSMEM_offset_0_alias
	.size		__nv_reservedSMEM_offset_0_alias, 0, 64
	.other		__nv_reservedSMEM_offset_0_alias,@"STO_CUDA_RESERVED_SHARED STV_DEFAULT"
__nv_reservedSMEM_offset_0_alias:
	.zero		0
	.zero		64


//--------------------- .nv.constant0._Z5multiPiS_S_i --------------------------
	.section	.nv.constant0._Z5multiPiS_S_i,"a",@progbits
	.sectionflags	@""
	.align	4
.nv.constant0._Z5multiPiS_S_i:
	.zero		924


//--------------------- SYMBOLS --------------------------

	.type		.nv.reservedSmem.offset0,@object
	.size		.nv.reservedSmem.offset0,0x4
